	.headerflags	@"EF_CUDA_TEXMODE_UNIFIED EF_CUDA_64BIT_ADDRESS EF_CUDA_ACCELERATORS EF_CUDA_SM90 EF_CUDA_VIRTUAL_SM(EF_CUDA_SM90)"
	.elftype	@"ET_EXEC"


//--------------------- .nv.info                  --------------------------
	.section	.nv.info,"",@"SHT_CUDA_INFO"
	.align	4


	//----- nvinfo : EIATTR_REGCOUNT
	.align		4
        /*0000*/ 	.byte	0x04, 0x2f
        /*0002*/ 	.short	(.L_3 - .L_2)
	.align		4
.L_2:
        /*0004*/ 	.word	index@(triton_poi_fused__native_batch_norm_legit_no_training_add_leaky_relu_21)
        /*0008*/ 	.word	0x00000012


	//----- nvinfo : EIATTR_MIN_STACK_SIZE
	.align		4
.L_3:
        /*000c*/ 	.byte	0x04, 0x12
        /*000e*/ 	.short	(.L_5 - .L_4)
	.align		4
.L_4:
        /*0010*/ 	.word	index@(triton_poi_fused__native_batch_norm_legit_no_training_add_leaky_relu_21)
        /*0014*/ 	.word	0x00000000


	//----- nvinfo : EIATTR_FRAME_SIZE
	.align		4
.L_5:
        /*0018*/ 	.byte	0x04, 0x11
        /*001a*/ 	.short	(.L_7 - .L_6)
	.align		4
.L_6:
        /*001c*/ 	.word	index@(triton_poi_fused__native_batch_norm_legit_no_training_add_leaky_relu_21)
        /*0020*/ 	.word	0x00000000


	//----- nvinfo : EIATTR_MIN_STACK_SIZE
	.align		4
.L_7:
        /*0024*/ 	.byte	0x04, 0x12
        /*0026*/ 	.short	(.L_9 - .L_8)
	.align		4
.L_8:
        /*0028*/ 	.word	index@(triton_poi_fused__native_batch_norm_legit_no_training_add_leaky_relu_21)
        /*002c*/ 	.word	0x00000000
.L_9:


//--------------------- .nv.info.triton_poi_fused__native_batch_norm_legit_no_training_add_leaky_relu_21 --------------------------
	.section	.nv.info.triton_poi_fused__native_batch_norm_legit_no_training_add_leaky_relu_21,"",@"SHT_CUDA_INFO"
	.sectionflags	@""
	.align	4


	//----- nvinfo : EIATTR_CUDA_API_VERSION
	.align		4
        /*0000*/ 	.byte	0x04, 0x37
        /*0002*/ 	.short	(.L_11 - .L_10)
.L_10:
        /*0004*/ 	.word	0x0000007c


	//----- nvinfo : EIATTR_KPARAM_INFO
	.align		4
.L_11:
        /*0008*/ 	.byte	0x04, 0x17
        /*000a*/ 	.short	(.L_13 - .L_12)
.L_12:
        /*000c*/ 	.word	0x00000000
        /*0010*/ 	.short	0x0007
        /*0012*/ 	.short	0x0038
        /*0014*/ 	.byte	0x00, 0xf0, 0x11, 0x00


	//----- nvinfo : EIATTR_KPARAM_INFO
	.align		4
.L_13:
        /*0018*/ 	.byte	0x04, 0x17
        /*001a*/ 	.short	(.L_15 - .L_14)
.L_14:
        /*001c*/ 	.word	0x00000000
        /*0020*/ 	.short	0x0006
        /*0022*/ 	.short	0x0030
        /*0024*/ 	.byte	0x00, 0xf4, 0x21, 0x00


	//----- nvinfo : EIATTR_KPARAM_INFO
	.align		4
.L_15:
        /*0028*/ 	.byte	0x04, 0x17
        /*002a*/ 	.short	(.L_17 - .L_16)
.L_16:
        /*002c*/ 	.word	0x00000000
        /*0030*/ 	.short	0x0005
        /*0032*/ 	.short	0x0028
        /*0034*/ 	.byte	0x00, 0xf4, 0x21, 0x00


	//----- nvinfo : EIATTR_KPARAM_INFO
	.align		4
.L_17:
        /*0038*/ 	.byte	0x04, 0x17
        /*003a*/ 	.short	(.L_19 - .L_18)
.L_18:
        /*003c*/ 	.word	0x00000000
        /*0040*/ 	.short	0x0004
        /*0042*/ 	.short	0x0020
        /*0044*/ 	.byte	0x00, 0xf4, 0x21, 0x00


	//----- nvinfo : EIATTR_KPARAM_INFO
	.align		4
.L_19:
        /*0048*/ 	.byte	0x04, 0x17
        /*004a*/ 	.short	(.L_21 - .L_20)
.L_20:
        /*004c*/ 	.word	0x00000000
        /*0050*/ 	.short	0x0003
        /*0052*/ 	.short	0x0018
        /*0054*/ 	.byte	0x00, 0xf4, 0x21, 0x00


	//----- nvinfo : EIATTR_KPARAM_INFO
	.align		4
.L_21:
        /*0058*/ 	.byte	0x04, 0x17
        /*005a*/ 	.short	(.L_23 - .L_22)
.L_22:
        /*005c*/ 	.word	0x00000000
        /*0060*/ 	.short	0x0002
        /*0062*/ 	.short	0x0010
        /*0064*/ 	.byte	0x00, 0xf4, 0x21, 0x00


	//----- nvinfo : EIATTR_KPARAM_INFO
	.align		4
.L_23:
        /*0068*/ 	.byte	0x04, 0x17
        /*006a*/ 	.short	(.L_25 - .L_24)
.L_24:
        /*006c*/ 	.word	0x00000000
        /*0070*/ 	.short	0x0001
        /*0072*/ 	.short	0x0008
        /*0074*/ 	.byte	0x00, 0xf4, 0x21, 0x00


	//----- nvinfo : EIATTR_KPARAM_INFO
	.align		4
.L_25:
        /*0078*/ 	.byte	0x04, 0x17
        /*007a*/ 	.short	(.L_27 - .L_26)
.L_26:
        /*007c*/ 	.word	0x00000000
        /*0080*/ 	.short	0x0000
        /*0082*/ 	.short	0x0000
        /*0084*/ 	.byte	0x00, 0xf4, 0x21, 0x00


	//----- nvinfo : EIATTR_SPARSE_MMA_MASK
	.align		4
.L_27:
        /*0088*/ 	.byte	0x03, 0x50
        /*008a*/ 	.short	0x0000


	//----- nvinfo : EIATTR_MAXREG_COUNT
	.align		4
        /*008c*/ 	.byte	0x03, 0x1b
        /*008e*/ 	.short	0x00ff


	//----- nvinfo : EIATTR_EXIT_INSTR_OFFSETS
	.align		4
        /*0090*/ 	.byte	0x04, 0x1c
        /*0092*/ 	.short	(.L_29 - .L_28)


	//   ....[0]....
.L_28:
        /*0094*/ 	.word	0x00000310


	//----- nvinfo : EIATTR_REQNTID
	.align		4
.L_29:
        /*0098*/ 	.byte	0x04, 0x10
        /*009a*/ 	.short	(.L_31 - .L_30)
.L_30:
        /*009c*/ 	.word	0x00000080
        /*00a0*/ 	.word	0x00000001
        /*00a4*/ 	.word	0x00000001


	//----- nvinfo : EIATTR_CBANK_PARAM_SIZE
	.align		4
.L_31:
        /*00a8*/ 	.byte	0x03, 0x19
        /*00aa*/ 	.short	0x003c


	//----- nvinfo : EIATTR_PARAM_CBANK
	.align		4
        /*00ac*/ 	.byte	0x04, 0x0a
        /*00ae*/ 	.short	(.L_33 - .L_32)
	.align		4
.L_32:
        /*00b0*/ 	.word	index@(.nv.constant0.triton_poi_fused__native_batch_norm_legit_no_training_add_leaky_relu_21)
        /*00b4*/ 	.short	0x0210
        /*00b6*/ 	.short	0x003c


	//----- nvinfo : EIATTR_SW_WAR
	.align		4
.L_33:
        /*00b8*/ 	.byte	0x04, 0x36
        /*00ba*/ 	.short	(.L_35 - .L_34)
.L_34:
        /*00bc*/ 	.word	0x00000008
.L_35:


//--------------------- .nv.callgraph             --------------------------
	.section	.nv.callgraph,"",@"SHT_CUDA_CALLGRAPH"
	.align	4
	.sectionentsize	8
	.align		4
        /*0000*/ 	.word	0x00000000
	.align		4
        /*0004*/ 	.word	0xffffffff
	.align		4
        /*0008*/ 	.word	0x00000000
	.align		4
        /*000c*/ 	.word	0xfffffffe
	.align		4
        /*0010*/ 	.word	0x00000000
	.align		4
        /*0014*/ 	.word	0xfffffffd
	.align		4
        /*0018*/ 	.word	0x00000000
	.align		4
        /*001c*/ 	.word	0xfffffffc


//--------------------- .nv.constant4             --------------------------
	.section	.nv.constant4,"a",@progbits
	.align	8
	.align		8
.nv.constant4:
        /*0000*/ 	.dword	_$_str
	.align		8
        /*0008*/ 	.dword	_$_str_$_2


//--------------------- .text.triton_poi_fused__native_batch_norm_legit_no_training_add_leaky_relu_21 --------------------------
	.section	.text.triton_poi_fused__native_batch_norm_legit_no_training_add_leaky_relu_21,"ax",@progbits
	.align	128
        .global         triton_poi_fused__native_batch_norm_legit_no_training_add_leaky_relu_21
        .type           triton_poi_fused__native_batch_norm_legit_no_training_add_leaky_relu_21,@function
        .size           triton_poi_fused__native_batch_norm_legit_no_training_add_leaky_relu_21,(.L_x_1 - triton_poi_fused__native_batch_norm_legit_no_training_add_leaky_relu_21)
        .other          triton_poi_fused__native_batch_norm_legit_no_training_add_leaky_relu_21,@"STO_CUDA_ENTRY STV_DEFAULT"
triton_poi_fused__native_batch_norm_legit_no_training_add_leaky_relu_21:
.text.triton_poi_fused__native_batch_norm_legit_no_training_add_leaky_relu_21:
[----:B------:R-:W-:Y:S01]  /*0000*/  LDC R1, c[0x0][0x28] ;  /* 0x00000a00ff017b82 */ /* 0x000fe20000000800 */
[----:B------:R-:W1:Y:S07]  /*0010*/  S2R R0, SR_TID.X ;  /* 0x0000000000007919 */ /* 0x000e6e0000002100 */
[----:B------:R-:W2:Y:S01]  /*0020*/  LDC.64 R6, c[0x0][0x228] ;  /* 0x00008a00ff067b82 */ /* 0x000ea20000000a00 */
[----:B------:R-:W-:Y:S01]  /*0030*/  ULDC.64 UR4, c[0x0][0x208] ;  /* 0x0000820000047ab9 */ /* 0x000fe20000000a00 */
[----:B------:R-:W3:Y:S06]  /*0040*/  S2R R3, SR_CTAID.X ;  /* 0x0000000000037919 */ /* 0x000eec0000002500 */
[----:B------:R-:W4:Y:S08]  /*0050*/  LDC.64 R4, c[0x0][0x220] ;  /* 0x00008800ff047b82 */ /* 0x000f300000000a00 */
[----:B------:R-:W5:Y:S08]  /*0060*/  LDC.64 R8, c[0x0][0x230] ;  /* 0x00008c00ff087b82 */ /* 0x000f700000000a00 */
[----:B------:R-:W5:Y:S01]  /*0070*/  LDC.64 R10, c[0x0][0x238] ;  /* 0x00008e00ff0a7b82 */ /* 0x000f620000000a00 */
[----:B-1----:R-:W-:-:S07]  /*0080*/  LOP3.LUT R0, R0, 0x7f, RZ, 0xc0, !PT ;  /* 0x0000007f00007812 */ /* 0x002fce00078ec0ff */
[----:B------:R-:W1:Y:S01]  /*0090*/  LDC.64 R12, c[0x0][0x240] ;  /* 0x00009000ff0c7b82 */ /* 0x000e620000000a00 */
[----:B---3--:R-:W-:Y:S02]  /*00a0*/  SHF.R.S32.HI R2, RZ, 0x18, R3 ;  /* 0x00000018ff027819 */ /* 0x008fe40000011403 */
[----:B------:R-:W-:Y:S02]  /*00b0*/  LEA R0, R3, R0, 0x7 ;  /* 0x0000000003007211 */ /* 0x000fe400078e38ff */
[----:B------:R-:W-:-:S04]  /*00c0*/  SGXT R3, R2, 0x1 ;  /* 0x000000010203781a */ /* 0x000fc80000000200 */
[----:B------:R-:W-:-:S04]  /*00d0*/  LEA.HI R3, R3, R0, RZ, 0x9 ;  /* 0x0000000003037211 */ /* 0x000fc800078f48ff */
[----:B------:R-:W-:-:S04]  /*00e0*/  LOP3.LUT R3, R3, 0xfffffe00, RZ, 0xc0, !PT ;  /* 0xfffffe0003037812 */ /* 0x000fc800078ec0ff */
[----:B------:R-:W-:Y:S02]  /*00f0*/  IADD3 R15, R0, -R3, RZ ;  /* 0x80000003000f7210 */ /* 0x000fe40007ffe0ff */
[----:B------:R-:W3:Y:S03]  /*0100*/  LDC.64 R2, c[0x0][0x218] ;  /* 0x00008600ff027b82 */ /* 0x000ee60000000a00 */
[----:B--2---:R-:W-:-:S05]  /*0110*/  IMAD.WIDE R6, R15, 0x4, R6 ;  /* 0x000000040f067825 */ /* 0x004fca00078e0206 */
[----:B------:R2:W2:Y:S01]  /*0120*/  LDG.E.EL R14, desc[UR4][R6.64] ;  /* 0x00000004060e7981 */ /* 0x0004a2000c2e1900 */
[----:B----4-:R-:W-:-:S04]  /*0130*/  IMAD.WIDE R4, R15, 0x4, R4 ;  /* 0x000000040f047825 */ /* 0x010fc800078e0204 */
[C---:B-----5:R-:W-:Y:S02]  /*0140*/  IMAD.WIDE R8, R15.reuse, 0x4, R8 ;  /* 0x000000040f087825 */ /* 0x060fe400078e0208 */
[----:B------:R-:W4:Y:S02]  /*0150*/  LDG.E.EL R5, desc[UR4][R4.64] ;  /* 0x0000000404057981 */ /* 0x000f24000c2e1900 */
[C---:B---3--:R-:W-:Y:S02]  /*0160*/  IMAD.WIDE R2, R0.reuse, 0x4, R2 ;  /* 0x0000000400027825 */ /* 0x048fe400078e0202 */
[----:B------:R-:W3:Y:S02]  /*0170*/  LDG.E.EL R8, desc[UR4][R8.64] ;  /* 0x0000000408087981 */ /* 0x000ee4000c2e1900 */
[----:B0-2---:R-:W-:Y:S02]  /*0180*/  IMAD.WIDE R6, R15, 0x4, R10 ;  /* 0x000000040f067825 */ /* 0x005fe400078e020a */
[----:B------:R0:W4:Y:S04]  /*0190*/  LDG.E R2, desc[UR4][R2.64] ;  /* 0x0000000402027981 */ /* 0x000128000c1e1900 */
[----:B------:R-:W3:Y:S01]  /*01a0*/  LDG.E.EL R7, desc[UR4][R6.64] ;  /* 0x0000000406077981 */ /* 0x000ee2000c2e1900 */
[----:B-1----:R-:W-:-:S06]  /*01b0*/  IMAD.WIDE R10, R0, 0x4, R12 ;  /* 0x00000004000a7825 */ /* 0x002fcc00078e020c */
[----:B------:R-:W2:Y:S01]  /*01c0*/  LDG.E R10, desc[UR4][R10.64] ;  /* 0x000000040a0a7981 */ /* 0x000ea2000c1e1900 */
[----:B0-----:R-:W-:Y:S01]  /*01d0*/  HFMA2.MMA R3, -RZ, RZ, 1.625, 0 ;  /* 0x3e800000ff037435 */ /* 0x001fe200000001ff */
[----:B------:R-:W-:-:S04]  /*01e0*/  FADD R14, R14, 9.9999997473787516356e-06 ;  /* 0x3727c5ac0e0e7421 */ /* 0x000fc80000000000 */
[----:B------:R-:W0:Y:S02]  /*01f0*/  MUFU.SQRT R12, R14 ;  /* 0x0000000e000c7308 */ /* 0x000e240000002000 */
[C---:B0-----:R-:W-:Y:S02]  /*0200*/  FSETP.GT.AND P0, PT, R12.reuse, 8.50705917302346158658e+37, PT ;  /* 0x7e8000000c00780b */ /* 0x041fe40003f04000 */
[----:B------:R-:W-:-:S11]  /*0210*/  FSETP.GEU.AND P1, PT, R12, 1.175494350822287508e-38, PT ;  /* 0x008000000c00780b */ /* 0x000fd60003f2e000 */
[----:B------:R-:W-:-:S04]  /*0220*/  @P0 FMUL R12, R12, 0.25 ;  /* 0x3e8000000c0c0820 */ /* 0x000fc80000400000 */
[----:B------:R-:W-:-:S06]  /*0230*/  @!P1 FMUL R12, R12, 16777216 ;  /* 0x4b8000000c0c9820 */ /* 0x000fcc0000400000 */
[----:B------:R-:W0:Y:S01]  /*0240*/  MUFU.RCP R12, R12 ;  /* 0x0000000c000c7308 */ /* 0x000e220000001000 */
[----:B------:R-:W-:Y:S01]  /*0250*/  FSEL R3, R3, 1, P0 ;  /* 0x3f80000003037808 */ /* 0x000fe20000000000 */
[----:B----4-:R-:W-:-:S04]  /*0260*/  FADD R2, R2, -R5 ;  /* 0x8000000502027221 */ /* 0x010fc80000000000 */
[----:B------:R-:W-:-:S04]  /*0270*/  @!P1 FMUL R3, R3, 16777216 ;  /* 0x4b80000003039820 */ /* 0x000fc80000400000 */
[----:B0-----:R-:W-:-:S04]  /*0280*/  FMUL R3, R12, R3 ;  /* 0x000000030c037220 */ /* 0x001fc80000400000 */
[----:B------:R-:W-:Y:S02]  /*0290*/  FMUL R4, R2, R3 ;  /* 0x0000000302047220 */ /* 0x000fe40000400000 */
[----:B------:R-:W0:Y:S02]  /*02a0*/  LDC.64 R2, c[0x0][0x210] ;  /* 0x00008400ff027b82 */ /* 0x000e240000000a00 */
[----:B---3--:R-:W-:-:S05]  /*02b0*/  FFMA R7, R8, R4, R7 ;  /* 0x0000000408077223 */ /* 0x008fca0000000007 */
[----:B------:R-:W-:-:S13]  /*02c0*/  FSETP.GT.AND P0, PT, R7, RZ, PT ;  /* 0x000000ff0700720b */ /* 0x000fda0003f04000 */
[----:B------:R-:W-:Y:S01]  /*02d0*/  @!P0 FMUL R7, R7, 0.10000000149011611938 ;  /* 0x3dcccccd07078820 */ /* 0x000fe20000400000 */
[----:B0-----:R-:W-:-:S04]  /*02e0*/  IMAD.WIDE R2, R0, 0x4, R2 ;  /* 0x0000000400027825 */ /* 0x001fc800078e0202 */
[----:B--2---:R-:W-:-:S05]  /*02f0*/  FADD R7, R10, R7 ;  /* 0x000000070a077221 */ /* 0x004fca0000000000 */
[----:B------:R-:W-:Y:S01]  /*0300*/  STG.E desc[UR4][R2.64], R7 ;  /* 0x0000000702007986 */ /* 0x000fe2000c101904 */
[----:B------:R-:W-:Y:S05]  /*0310*/  EXIT ;  /* 0x000000000000794d */ /* 0x000fea0003800000 */
.L_x_0:
[----:B------:R-:W-:-:S00]  /*0320*/  BRA `(.L_x_0) ;  /* 0xfffffffc00fc7947 */ /* 0x000fc0000383ffff */
[----:B------:R-:W-:-:S00]  /*0330*/  NOP ;  /* 0x0000000000007918 */ /* 0x000fc00000000000 */
        /* <DEDUP_REMOVED lines=12> */
.L_x_1:


//--------------------- .nv.global.init           --------------------------
	.section	.nv.global.init,"aw",@progbits
.nv.global.init:
	.type		_$_str,@object
	.size		_$_str,(_$_str_$_2 - _$_str)
_$_str:
        /*0000*/ 	.byte	0x5f, 0x5f, 0x43, 0x55, 0x44, 0x41, 0x5f, 0x46, 0x54, 0x5a, 0x00
	.type		_$_str_$_2,@object
	.size		_$_str_$_2,(.L_1 - _$_str_$_2)
_$_str_$_2:
        /*000b*/ 	.byte	0x5f, 0x5f, 0x43, 0x55, 0x44, 0x41, 0x5f, 0x50, 0x52, 0x45, 0x43, 0x5f, 0x53, 0x51, 0x52, 0x54
        /*001b*/ 	.byte	0x00
.L_1:


//--------------------- .nv.constant0.triton_poi_fused__native_batch_norm_legit_no_training_add_leaky_relu_21 --------------------------
	.section	.nv.constant0.triton_poi_fused__native_batch_norm_legit_no_training_add_leaky_relu_21,"a",@progbits
	.sectionflags	@""
	.align	4
.nv.constant0.triton_poi_fused__native_batch_norm_legit_no_training_add_leaky_relu_21:
	.zero		588
